//
// Generated by NVIDIA NVVM Compiler
//
// Compiler Build ID: CL-36424714
// Cuda compilation tools, release 13.0, V13.0.88
// Based on NVVM 20.0.0
//

.version 9.0
.target sm_100
.address_size 64

	// .globl	_Z12bellman_fordPiS_PfS0_ii

.visible .entry _Z12bellman_fordPiS_PfS0_ii(
	.param .u64 .ptr .align 1 _Z12bellman_fordPiS_PfS0_ii_param_0,
	.param .u64 .ptr .align 1 _Z12bellman_fordPiS_PfS0_ii_param_1,
	.param .u64 .ptr .align 1 _Z12bellman_fordPiS_PfS0_ii_param_2,
	.param .u64 .ptr .align 1 _Z12bellman_fordPiS_PfS0_ii_param_3,
	.param .u32 _Z12bellman_fordPiS_PfS0_ii_param_4,
	.param .u32 _Z12bellman_fordPiS_PfS0_ii_param_5
)
{
	.reg .pred 	%p<4>;
	.reg .b32 	%r<10>;
	.reg .b32 	%f<5>;
	.reg .b64 	%rd<17>;

	ld.param.u64 	%rd5, [_Z12bellman_fordPiS_PfS0_ii_param_0];
	ld.param.u64 	%rd6, [_Z12bellman_fordPiS_PfS0_ii_param_1];
	ld.param.u64 	%rd7, [_Z12bellman_fordPiS_PfS0_ii_param_2];
	ld.param.u64 	%rd8, [_Z12bellman_fordPiS_PfS0_ii_param_3];
	ld.param.u32 	%r2, [_Z12bellman_fordPiS_PfS0_ii_param_4];
	cvta.to.global.u64 	%rd1, %rd8;
	mov.u32 	%r3, %ctaid.x;
	mov.u32 	%r4, %ntid.x;
	mov.u32 	%r5, %tid.x;
	mad.lo.s32 	%r1, %r3, %r4, %r5;
	setp.ge.s32 	%p1, %r1, %r2;
	@%p1 bra 	$L__BB0_4;
	cvta.to.global.u64 	%rd9, %rd5;
	cvta.to.global.u64 	%rd10, %rd6;
	cvta.to.global.u64 	%rd11, %rd7;
	mul.wide.s32 	%rd12, %r1, 4;
	add.s64 	%rd13, %rd9, %rd12;
	ld.global.u32 	%r6, [%rd13];
	add.s64 	%rd2, %rd10, %rd12;
	add.s64 	%rd3, %rd11, %rd12;
	mul.wide.s32 	%rd14, %r6, 4;
	add.s64 	%rd15, %rd1, %rd14;
	ld.global.f32 	%f1, [%rd15];
	setp.eq.f32 	%p2, %f1, 0f7F7FFFFF;
	@%p2 bra 	$L__BB0_4;
	ld.global.f32 	%f3, [%rd3];
	ld.global.u32 	%r7, [%rd2];
	mul.wide.s32 	%rd16, %r7, 4;
	add.s64 	%rd4, %rd1, %rd16;
	ld.global.f32 	%f4, [%rd4];
	add.f32 	%f2, %f3, %f1;
	setp.leu.f32 	%p3, %f4, %f2;
	@%p3 bra 	$L__BB0_4;
	mov.b32 	%r8, %f2;
	atom.global.exch.b32 	%r9, [%rd4], %r8;
$L__BB0_4:
	ret;

}


// ===== COMPILED SASS (sm_100) =====

	.target	sm_100

	.elftype	@"ET_EXEC"


//--------------------- .note.nv.tkinfo           --------------------------
	.section	.note.nv.tkinfo,"",@"SHT_NOTE"
	.sectionflags	@"SHF_NOTE_NV_TKINFO"
	.tkinfo
        /*0018*/ 	.word	0x00000002
        /*0030*/ 	.string	""
        /*0030*/ 	.string	"ptxas"
        /*0030*/ 	.string	"Cuda compilation tools, release 13.0, V13.0.88"
        /*0030*/ 	.string	"Build cuda_13.0.r13.0/compiler.36424714_0"
        /*0030*/ 	.string	"-arch sm_100 -m 64 "



//--------------------- .note.nv.cuinfo           --------------------------
	.section	.note.nv.cuinfo,"",@"SHT_NOTE"
	.sectionflags	@"SHF_NOTE_NV_CUINFO"
        /*0018*/ 	.short	0x0002
        /*001a*/ 	.short	0x0064
        /*001c*/ 	.short	0x0082
	.zero		2


//--------------------- .nv.info                  --------------------------
	.section	.nv.info,"",@"SHT_CUDA_INFO"
	.align	4


	//----- nvinfo : EIATTR_REGCOUNT
	.align		4
        /*0000*/ 	.byte	0x04, 0x2f
        /*0002*/ 	.short	(.L_1 - .L_0)
	.align		4
.L_0:
        /*0004*/ 	.word	index@(_Z12bellman_fordPiS_PfS0_ii)
        /*0008*/ 	.word	0x0000000e


	//----- nvinfo : EIATTR_FRAME_SIZE
	.align		4
.L_1:
        /*000c*/ 	.byte	0x04, 0x11
        /*000e*/ 	.short	(.L_3 - .L_2)
	.align		4
.L_2:
        /*0010*/ 	.word	index@(_Z12bellman_fordPiS_PfS0_ii)
        /*0014*/ 	.word	0x00000000


	//----- nvinfo : EIATTR_MIN_STACK_SIZE
	.align		4
.L_3:
        /*0018*/ 	.byte	0x04, 0x12
        /*001a*/ 	.short	(.L_5 - .L_4)
	.align		4
.L_4:
        /*001c*/ 	.word	index@(_Z12bellman_fordPiS_PfS0_ii)
        /*0020*/ 	.word	0x00000000
.L_5:


//--------------------- .nv.compat                --------------------------
	.section	.nv.compat,"",@"SHT_CUDA_COMPAT_INFO"
	.align	4
        /*0000*/ 	.byte	0x02, 0x09, 0x00, 0x00, 0x02, 0x02, 0x01, 0x00, 0x02, 0x05, 0x05, 0x00, 0x03, 0x07, 0x01, 0x01
        /*0010*/ 	.byte	0x02, 0x03, 0x00, 0x00, 0x02, 0x06, 0x01, 0x00, 0x04, 0x0b, 0x08, 0x00, 0x01, 0x00, 0x00, 0x00
        /*0020*/ 	.byte	0x00, 0x00, 0x00, 0x00


//--------------------- .nv.info._Z12bellman_fordPiS_PfS0_ii --------------------------
	.section	.nv.info._Z12bellman_fordPiS_PfS0_ii,"",@"SHT_CUDA_INFO"
	.sectionflags	@""
	.align	4


	//----- nvinfo : EIATTR_CUDA_API_VERSION
	.align		4
        /*0000*/ 	.byte	0x04, 0x37
        /*0002*/ 	.short	(.L_7 - .L_6)
.L_6:
        /*0004*/ 	.word	0x00000082


	//----- nvinfo : EIATTR_KPARAM_INFO
	.align		4
.L_7:
        /*0008*/ 	.byte	0x04, 0x17
        /*000a*/ 	.short	(.L_9 - .L_8)
.L_8:
        /*000c*/ 	.word	0x00000000
        /*0010*/ 	.short	0x0005
        /*0012*/ 	.short	0x0024
        /*0014*/ 	.byte	0x00, 0xf0, 0x11, 0x00


	//----- nvinfo : EIATTR_KPARAM_INFO
	.align		4
.L_9:
        /*0018*/ 	.byte	0x04, 0x17
        /*001a*/ 	.short	(.L_11 - .L_10)
.L_10:
        /*001c*/ 	.word	0x00000000
        /*0020*/ 	.short	0x0004
        /*0022*/ 	.short	0x0020
        /*0024*/ 	.byte	0x00, 0xf0, 0x11, 0x00


	//----- nvinfo : EIATTR_KPARAM_INFO
	.align		4
.L_11:
        /*0028*/ 	.byte	0x04, 0x17
        /*002a*/ 	.short	(.L_13 - .L_12)
.L_12:
        /*002c*/ 	.word	0x00000000
        /*0030*/ 	.short	0x0003
        /*0032*/ 	.short	0x0018
        /*0034*/ 	.byte	0x00, 0xf5, 0x21, 0x00


	//----- nvinfo : EIATTR_KPARAM_INFO
	.align		4
.L_13:
        /*0038*/ 	.byte	0x04, 0x17
        /*003a*/ 	.short	(.L_15 - .L_14)
.L_14:
        /*003c*/ 	.word	0x00000000
        /*0040*/ 	.short	0x0002
        /*0042*/ 	.short	0x0010
        /*0044*/ 	.byte	0x00, 0xf5, 0x21, 0x00


	//----- nvinfo : EIATTR_KPARAM_INFO
	.align		4
.L_15:
        /*0048*/ 	.byte	0x04, 0x17
        /*004a*/ 	.short	(.L_17 - .L_16)
.L_16:
        /*004c*/ 	.word	0x00000000
        /*0050*/ 	.short	0x0001
        /*0052*/ 	.short	0x0008
        /*0054*/ 	.byte	0x00, 0xf5, 0x21, 0x00


	//----- nvinfo : EIATTR_KPARAM_INFO
	.align		4
.L_17:
        /*0058*/ 	.byte	0x04, 0x17
        /*005a*/ 	.short	(.L_19 - .L_18)
.L_18:
        /*005c*/ 	.word	0x00000000
        /*0060*/ 	.short	0x0000
        /*0062*/ 	.short	0x0000
        /*0064*/ 	.byte	0x00, 0xf5, 0x21, 0x00


	//----- nvinfo : EIATTR_SPARSE_MMA_MASK
	.align		4
.L_19:
        /*0068*/ 	.byte	0x03, 0x50
        /*006a*/ 	.short	0x0000


	//----- nvinfo : EIATTR_MAXREG_COUNT
	.align		4
        /*006c*/ 	.byte	0x03, 0x1b
        /*006e*/ 	.short	0x00ff


	//----- nvinfo : EIATTR_MERCURY_ISA_VERSION
	.align		4
        /*0070*/ 	.byte	0x03, 0x5f
        /*0072*/ 	.short	0x0101


	//----- nvinfo : EIATTR_VRC_CTA_INIT_COUNT
	.align		4
        /*0074*/ 	.byte	0x02, 0x4a
	.zero		1
	.zero		1


	//----- nvinfo : EIATTR_EXIT_INSTR_OFFSETS
	.align		4
        /*0078*/ 	.byte	0x04, 0x1c
        /*007a*/ 	.short	(.L_21 - .L_20)


	//   ....[0]....
.L_20:
        /*007c*/ 	.word	0x00000070


	//   ....[1]....
        /*0080*/ 	.word	0x00000120


	//   ....[2]....
        /*0084*/ 	.word	0x000001b0


	//   ....[3]....
        /*0088*/ 	.word	0x000001d0


	//----- nvinfo : EIATTR_CBANK_PARAM_SIZE
	.align		4
.L_21:
        /*008c*/ 	.byte	0x03, 0x19
        /*008e*/ 	.short	0x0028


	//----- nvinfo : EIATTR_PARAM_CBANK
	.align		4
        /*0090*/ 	.byte	0x04, 0x0a
        /*0092*/ 	.short	(.L_23 - .L_22)
	.align		4
.L_22:
        /*0094*/ 	.word	index@(.nv.constant0._Z12bellman_fordPiS_PfS0_ii)
        /*0098*/ 	.short	0x0380
        /*009a*/ 	.short	0x0028


	//----- nvinfo : EIATTR_SW_WAR
	.align		4
.L_23:
        /*009c*/ 	.byte	0x04, 0x36
        /*009e*/ 	.short	(.L_25 - .L_24)
.L_24:
        /*00a0*/ 	.word	0x00000008
.L_25:


//--------------------- .nv.callgraph             --------------------------
	.section	.nv.callgraph,"",@"SHT_CUDA_CALLGRAPH"
	.align	4
	.sectionentsize	8
	.align		4
        /*0000*/ 	.word	0x00000000
	.align		4
        /*0004*/ 	.word	0xffffffff
	.align		4
        /*0008*/ 	.word	0x00000000
	.align		4
        /*000c*/ 	.word	0xfffffffe
	.align		4
        /*0010*/ 	.word	0x00000000
	.align		4
        /*0014*/ 	.word	0xfffffffd
	.align		4
        /*0018*/ 	.word	0x00000000
	.align		4
        /*001c*/ 	.word	0xfffffffc


//--------------------- .text._Z12bellman_fordPiS_PfS0_ii --------------------------
	.section	.text._Z12bellman_fordPiS_PfS0_ii,"ax",@progbits
	.align	128
        .global         _Z12bellman_fordPiS_PfS0_ii
        .type           _Z12bellman_fordPiS_PfS0_ii,@function
        .size           _Z12bellman_fordPiS_PfS0_ii,(.L_x_1 - _Z12bellman_fordPiS_PfS0_ii)
        .other          _Z12bellman_fordPiS_PfS0_ii,@"STO_CUDA_ENTRY STV_DEFAULT"
_Z12bellman_fordPiS_PfS0_ii:
.text._Z12bellman_fordPiS_PfS0_ii:
[----:B------:R-:W-:Y:S01]  /*0000*/  LDC R1, c[0x0][0x37c] ;  /* 0x0000df00ff017b82 */ /* 0x000fe20000000800 */
[----:B------:R-:W0:Y:S07]  /*0010*/  S2R R0, SR_TID.X ;  /* 0x0000000000007919 */ /* 0x000e2e0000002100 */
[----:B------:R-:W0:Y:S01]  /*0020*/  S2UR UR4, SR_CTAID.X ;  /* 0x00000000000479c3 */ /* 0x000e220000002500 */
[----:B------:R-:W1:Y:S07]  /*0030*/  LDCU UR5, c[0x0][0x3a0] ;  /* 0x00007400ff0577ac */ /* 0x000e6e0008000800 */
[----:B------:R-:W0:Y:S02]  /*0040*/  LDC R11, c[0x0][0x360] ;  /* 0x0000d800ff0b7b82 */ /* 0x000e240000000800 */
[----:B0-----:R-:W-:-:S05]  /*0050*/  IMAD R11, R11, UR4, R0 ;  /* 0x000000040b0b7c24 */ /* 0x001fca000f8e0200 */
[----:B-1----:R-:W-:-:S13]  /*0060*/  ISETP.GE.AND P0, PT, R11, UR5, PT ;  /* 0x000000050b007c0c */ /* 0x002fda000bf06270 */
[----:B------:R-:W-:Y:S05]  /*0070*/  @P0 EXIT ;  /* 0x000000000000094d */ /* 0x000fea0003800000 */
[----:B------:R-:W0:Y:S01]  /*0080*/  LDC.64 R2, c[0x0][0x380] ;  /* 0x0000e000ff027b82 */ /* 0x000e220000000a00 */
[----:B------:R-:W1:Y:S07]  /*0090*/  LDCU.64 UR4, c[0x0][0x358] ;  /* 0x00006b00ff0477ac */ /* 0x000e6e0008000a00 */
[----:B------:R-:W2:Y:S08]  /*00a0*/  LDC.64 R8, c[0x0][0x398] ;  /* 0x0000e600ff087b82 */ /* 0x000eb00000000a00 */
[----:B------:R-:W3:Y:S01]  /*00b0*/  LDC.64 R4, c[0x0][0x388] ;  /* 0x0000e200ff047b82 */ /* 0x000ee20000000a00 */
[----:B0-----:R-:W-:-:S06]  /*00c0*/  IMAD.WIDE R2, R11, 0x4, R2 ;  /* 0x000000040b027825 */ /* 0x001fcc00078e0202 */
[----:B-1----:R-:W2:Y:S02]  /*00d0*/  LDG.E R3, desc[UR4][R2.64] ;  /* 0x0000000402037981 */ /* 0x002ea4000c1e1900 */
[----:B--2---:R-:W-:-:S05]  /*00e0*/  IMAD.WIDE R6, R3, 0x4, R8 ;  /* 0x0000000403067825 */ /* 0x004fca00078e0208 */
[----:B------:R-:W2:Y:S01]  /*00f0*/  LDG.E R0, desc[UR4][R6.64] ;  /* 0x0000000406007981 */ /* 0x000ea2000c1e1900 */
[----:B---3--:R-:W-:Y:S01]  /*0100*/  IMAD.WIDE R4, R11, 0x4, R4 ;  /* 0x000000040b047825 */ /* 0x008fe200078e0204 */
[----:B--2---:R-:W-:-:S13]  /*0110*/  FSETP.NEU.AND P0, PT, R0, 3.40282346638528859812e+38, PT ;  /* 0x7f7fffff0000780b */ /* 0x004fda0003f0d000 */
[----:B------:R-:W-:Y:S05]  /*0120*/  @!P0 EXIT ;  /* 0x000000000000894d */ /* 0x000fea0003800000 */
[----:B------:R-:W2:Y:S01]  /*0130*/  LDG.E R5, desc[UR4][R4.64] ;  /* 0x0000000404057981 */ /* 0x000ea2000c1e1900 */
[----:B------:R-:W0:Y:S02]  /*0140*/  LDC.64 R2, c[0x0][0x390] ;  /* 0x0000e400ff027b82 */ /* 0x000e240000000a00 */
[----:B0-----:R-:W-:-:S06]  /*0150*/  IMAD.WIDE R2, R11, 0x4, R2 ;  /* 0x000000040b027825 */ /* 0x001fcc00078e0202 */
[----:B------:R-:W3:Y:S01]  /*0160*/  LDG.E R3, desc[UR4][R2.64] ;  /* 0x0000000402037981 */ /* 0x000ee2000c1e1900 */
[----:B--2---:R-:W-:-:S05]  /*0170*/  IMAD.WIDE R6, R5, 0x4, R8 ;  /* 0x0000000405067825 */ /* 0x004fca00078e0208 */
[----:B------:R-:W2:Y:S01]  /*0180*/  LDG.E R8, desc[UR4][R6.64] ;  /* 0x0000000406087981 */ /* 0x000ea2000c1e1900 */
[----:B---3--:R-:W-:-:S05]  /*0190*/  FADD R9, R0, R3 ;  /* 0x0000000300097221 */ /* 0x008fca0000000000 */
[----:B--2---:R-:W-:-:S13]  /*01a0*/  FSETP.GT.AND P0, PT, R8, R9, PT ;  /* 0x000000090800720b */ /* 0x004fda0003f04000 */
[----:B------:R-:W-:Y:S05]  /*01b0*/  @!P0 EXIT ;  /* 0x000000000000894d */ /* 0x000fea0003800000 */
[----:B------:R-:W-:Y:S01]  /*01c0*/  ATOMG.E.EXCH.STRONG.GPU PT, RZ, desc[UR4][R6.64], R9 ;  /* 0x8000000906ff79a8 */ /* 0x000fe2000c1ef104 */
[----:B------:R-:W-:Y:S05]  /*01d0*/  EXIT ;  /* 0x000000000000794d */ /* 0x000fea0003800000 */
.L_x_0:
[----:B------:R-:W-:-:S00]  /*01e0*/  BRA `(.L_x_0) ;  /* 0xfffffffc00fc7947 */ /* 0x000fc0000383ffff */
[----:B------:R-:W-:-:S00]  /*01f0*/  NOP ;  /* 0x0000000000007918 */ /* 0x000fc00000000000 */
        /* <DEDUP_REMOVED lines=8> */
.L_x_1:


//--------------------- .nv.shared.reserved.0     --------------------------
	.section	.nv.shared.reserved.0,"aw",@nobits
	.weak		__nv_reservedSMEM_offset_0_alias
	.size		__nv_reservedSMEM_offset_0_alias, 0, 64
	.other		__nv_reservedSMEM_offset_0_alias,@"STO_CUDA_RESERVED_SHARED STV_DEFAULT"
__nv_reservedSMEM_offset_0_alias:
	.zero		0
	.zero		64


//--------------------- .nv.constant0._Z12bellman_fordPiS_PfS0_ii --------------------------
	.section	.nv.constant0._Z12bellman_fordPiS_PfS0_ii,"a",@progbits
	.sectionflags	@""
	.align	4
.nv.constant0._Z12bellman_fordPiS_PfS0_ii:
	.zero		936


//--------------------- SYMBOLS --------------------------

	.type		.nv.reservedSmem.offset0,@object
	.size		.nv.reservedSmem.offset0,0x4
